	.headerflags	@"EF_CUDA_TEXMODE_UNIFIED EF_CUDA_64BIT_ADDRESS EF_CUDA_ACCELERATORS EF_CUDA_SM90 EF_CUDA_VIRTUAL_SM(EF_CUDA_SM90)"
	.elftype	@"ET_EXEC"


//--------------------- .nv.info                  --------------------------
	.section	.nv.info,"",@"SHT_CUDA_INFO"
	.align	4


	//----- nvinfo : EIATTR_REGCOUNT
	.align		4
        /*0000*/ 	.byte	0x04, 0x2f
        /*0002*/ 	.short	(.L_3 - .L_2)
	.align		4
.L_2:
        /*0004*/ 	.word	index@(triton_poi_fused__native_batch_norm_legit_no_training_add_29)
        /*0008*/ 	.word	0x00000016


	//----- nvinfo : EIATTR_MIN_STACK_SIZE
	.align		4
.L_3:
        /*000c*/ 	.byte	0x04, 0x12
        /*000e*/ 	.short	(.L_5 - .L_4)
	.align		4
.L_4:
        /*0010*/ 	.word	index@(triton_poi_fused__native_batch_norm_legit_no_training_add_29)
        /*0014*/ 	.word	0x00000000


	//----- nvinfo : EIATTR_FRAME_SIZE
	.align		4
.L_5:
        /*0018*/ 	.byte	0x04, 0x11
        /*001a*/ 	.short	(.L_7 - .L_6)
	.align		4
.L_6:
        /*001c*/ 	.word	index@(triton_poi_fused__native_batch_norm_legit_no_training_add_29)
        /*0020*/ 	.word	0x00000000


	//----- nvinfo : EIATTR_MIN_STACK_SIZE
	.align		4
.L_7:
        /*0024*/ 	.byte	0x04, 0x12
        /*0026*/ 	.short	(.L_9 - .L_8)
	.align		4
.L_8:
        /*0028*/ 	.word	index@(triton_poi_fused__native_batch_norm_legit_no_training_add_29)
        /*002c*/ 	.word	0x00000000
.L_9:


//--------------------- .nv.info.triton_poi_fused__native_batch_norm_legit_no_training_add_29 --------------------------
	.section	.nv.info.triton_poi_fused__native_batch_norm_legit_no_training_add_29,"",@"SHT_CUDA_INFO"
	.sectionflags	@""
	.align	4


	//----- nvinfo : EIATTR_CUDA_API_VERSION
	.align		4
        /*0000*/ 	.byte	0x04, 0x37
        /*0002*/ 	.short	(.L_11 - .L_10)
.L_10:
        /*0004*/ 	.word	0x0000007c


	//----- nvinfo : EIATTR_KPARAM_INFO
	.align		4
.L_11:
        /*0008*/ 	.byte	0x04, 0x17
        /*000a*/ 	.short	(.L_13 - .L_12)
.L_12:
        /*000c*/ 	.word	0x00000000
        /*0010*/ 	.short	0x0007
        /*0012*/ 	.short	0x0038
        /*0014*/ 	.byte	0x00, 0xf0, 0x11, 0x00


	//----- nvinfo : EIATTR_KPARAM_INFO
	.align		4
.L_13:
        /*0018*/ 	.byte	0x04, 0x17
        /*001a*/ 	.short	(.L_15 - .L_14)
.L_14:
        /*001c*/ 	.word	0x00000000
        /*0020*/ 	.short	0x0006
        /*0022*/ 	.short	0x0030
        /*0024*/ 	.byte	0x00, 0xf4, 0x21, 0x00


	//----- nvinfo : EIATTR_KPARAM_INFO
	.align		4
.L_15:
        /*0028*/ 	.byte	0x04, 0x17
        /*002a*/ 	.short	(.L_17 - .L_16)
.L_16:
        /*002c*/ 	.word	0x00000000
        /*0030*/ 	.short	0x0005
        /*0032*/ 	.short	0x0028
        /*0034*/ 	.byte	0x00, 0xf4, 0x21, 0x00


	//----- nvinfo : EIATTR_KPARAM_INFO
	.align		4
.L_17:
        /*0038*/ 	.byte	0x04, 0x17
        /*003a*/ 	.short	(.L_19 - .L_18)
.L_18:
        /*003c*/ 	.word	0x00000000
        /*0040*/ 	.short	0x0004
        /*0042*/ 	.short	0x0020
        /*0044*/ 	.byte	0x00, 0xf4, 0x21, 0x00


	//----- nvinfo : EIATTR_KPARAM_INFO
	.align		4
.L_19:
        /*0048*/ 	.byte	0x04, 0x17
        /*004a*/ 	.short	(.L_21 - .L_20)
.L_20:
        /*004c*/ 	.word	0x00000000
        /*0050*/ 	.short	0x0003
        /*0052*/ 	.short	0x0018
        /*0054*/ 	.byte	0x00, 0xf4, 0x21, 0x00


	//----- nvinfo : EIATTR_KPARAM_INFO
	.align		4
.L_21:
        /*0058*/ 	.byte	0x04, 0x17
        /*005a*/ 	.short	(.L_23 - .L_22)
.L_22:
        /*005c*/ 	.word	0x00000000
        /*0060*/ 	.short	0x0002
        /*0062*/ 	.short	0x0010
        /*0064*/ 	.byte	0x00, 0xf4, 0x21, 0x00


	//----- nvinfo : EIATTR_KPARAM_INFO
	.align		4
.L_23:
        /*0068*/ 	.byte	0x04, 0x17
        /*006a*/ 	.short	(.L_25 - .L_24)
.L_24:
        /*006c*/ 	.word	0x00000000
        /*0070*/ 	.short	0x0001
        /*0072*/ 	.short	0x0008
        /*0074*/ 	.byte	0x00, 0xf4, 0x21, 0x00


	//----- nvinfo : EIATTR_KPARAM_INFO
	.align		4
.L_25:
        /*0078*/ 	.byte	0x04, 0x17
        /*007a*/ 	.short	(.L_27 - .L_26)
.L_26:
        /*007c*/ 	.word	0x00000000
        /*0080*/ 	.short	0x0000
        /*0082*/ 	.short	0x0000
        /*0084*/ 	.byte	0x00, 0xf4, 0x21, 0x00


	//----- nvinfo : EIATTR_SPARSE_MMA_MASK
	.align		4
.L_27:
        /*0088*/ 	.byte	0x03, 0x50
        /*008a*/ 	.short	0x0000


	//----- nvinfo : EIATTR_MAXREG_COUNT
	.align		4
        /*008c*/ 	.byte	0x03, 0x1b
        /*008e*/ 	.short	0x00ff


	//----- nvinfo : EIATTR_EXIT_INSTR_OFFSETS
	.align		4
        /*0090*/ 	.byte	0x04, 0x1c
        /*0092*/ 	.short	(.L_29 - .L_28)


	//   ....[0]....
.L_28:
        /*0094*/ 	.word	0x00000310


	//   ....[1]....
        /*0098*/ 	.word	0x00000330


	//----- nvinfo : EIATTR_REQNTID
	.align		4
.L_29:
        /*009c*/ 	.byte	0x04, 0x10
        /*009e*/ 	.short	(.L_31 - .L_30)
.L_30:
        /*00a0*/ 	.word	0x00000080
        /*00a4*/ 	.word	0x00000001
        /*00a8*/ 	.word	0x00000001


	//----- nvinfo : EIATTR_CBANK_PARAM_SIZE
	.align		4
.L_31:
        /*00ac*/ 	.byte	0x03, 0x19
        /*00ae*/ 	.short	0x003c


	//----- nvinfo : EIATTR_PARAM_CBANK
	.align		4
        /*00b0*/ 	.byte	0x04, 0x0a
        /*00b2*/ 	.short	(.L_33 - .L_32)
	.align		4
.L_32:
        /*00b4*/ 	.word	index@(.nv.constant0.triton_poi_fused__native_batch_norm_legit_no_training_add_29)
        /*00b8*/ 	.short	0x0210
        /*00ba*/ 	.short	0x003c


	//----- nvinfo : EIATTR_SW_WAR
	.align		4
.L_33:
        /*00bc*/ 	.byte	0x04, 0x36
        /*00be*/ 	.short	(.L_35 - .L_34)
.L_34:
        /*00c0*/ 	.word	0x00000008
.L_35:


//--------------------- .nv.callgraph             --------------------------
	.section	.nv.callgraph,"",@"SHT_CUDA_CALLGRAPH"
	.align	4
	.sectionentsize	8
	.align		4
        /*0000*/ 	.word	0x00000000
	.align		4
        /*0004*/ 	.word	0xffffffff
	.align		4
        /*0008*/ 	.word	0x00000000
	.align		4
        /*000c*/ 	.word	0xfffffffe
	.align		4
        /*0010*/ 	.word	0x00000000
	.align		4
        /*0014*/ 	.word	0xfffffffd
	.align		4
        /*0018*/ 	.word	0x00000000
	.align		4
        /*001c*/ 	.word	0xfffffffc


//--------------------- .nv.constant4             --------------------------
	.section	.nv.constant4,"a",@progbits
	.align	8
	.align		8
.nv.constant4:
        /*0000*/ 	.dword	_$_str
	.align		8
        /*0008*/ 	.dword	_$_str_$_2


//--------------------- .text.triton_poi_fused__native_batch_norm_legit_no_training_add_29 --------------------------
	.section	.text.triton_poi_fused__native_batch_norm_legit_no_training_add_29,"ax",@progbits
	.align	128
        .global         triton_poi_fused__native_batch_norm_legit_no_training_add_29
        .type           triton_poi_fused__native_batch_norm_legit_no_training_add_29,@function
        .size           triton_poi_fused__native_batch_norm_legit_no_training_add_29,(.L_x_1 - triton_poi_fused__native_batch_norm_legit_no_training_add_29)
        .other          triton_poi_fused__native_batch_norm_legit_no_training_add_29,@"STO_CUDA_ENTRY STV_DEFAULT"
triton_poi_fused__native_batch_norm_legit_no_training_add_29:
.text.triton_poi_fused__native_batch_norm_legit_no_training_add_29:
[----:B------:R-:W0:Y:S01]  /*0000*/  LDC R1, c[0x0][0x28] ;  /* 0x00000a00ff017b82 */ /* 0x000e220000000800 */
[----:B------:R-:W1:Y:S07]  /*0010*/  S2R R0, SR_TID.X ;  /* 0x0000000000007919 */ /* 0x000e6e0000002100 */
[----:B------:R-:W2:Y:S01]  /*0020*/  LDC.64 R12, c[0x0][0x220] ;  /* 0x00008800ff0c7b82 */ /* 0x000ea20000000a00 */
[----:B------:R-:W-:Y:S01]  /*0030*/  ULDC.64 UR4, c[0x0][0x208] ;  /* 0x0000820000047ab9 */ /* 0x000fe20000000a00 */
[----:B------:R-:W3:Y:S06]  /*0040*/  S2R R3, SR_CTAID.X ;  /* 0x0000000000037919 */ /* 0x000eec0000002500 */
[----:B------:R-:W4:Y:S08]  /*0050*/  LDC.64 R8, c[0x0][0x210] ;  /* 0x00008400ff087b82 */ /* 0x000f300000000a00 */
[----:B------:R-:W5:Y:S08]  /*0060*/  LDC.64 R10, c[0x0][0x218] ;  /* 0x00008600ff0a7b82 */ /* 0x000f700000000a00 */
[----:B------:R-:W5:Y:S01]  /*0070*/  LDC.64 R14, c[0x0][0x228] ;  /* 0x00008a00ff0e7b82 */ /* 0x000f620000000a00 */
[----:B-1----:R-:W-:-:S07]  /*0080*/  LOP3.LUT R0, R0, 0x7f, RZ, 0xc0, !PT ;  /* 0x0000007f00007812 */ /* 0x002fce00078ec0ff */
[----:B------:R-:W1:Y:S01]  /*0090*/  LDC.64 R16, c[0x0][0x230] ;  /* 0x00008c00ff107b82 */ /* 0x000e620000000a00 */
[----:B---3--:R-:W-:-:S04]  /*00a0*/  LEA R0, R3, R0, 0x7 ;  /* 0x0000000003007211 */ /* 0x008fc800078e38ff */
[C---:B------:R-:W-:Y:S01]  /*00b0*/  ISETP.GE.AND P2, PT, R0.reuse, 0xa00, PT ;  /* 0x00000a000000780c */ /* 0x040fe20003f46270 */
[----:B------:R-:W-:Y:S02]  /*00c0*/  IMAD.HI R2, R0, 0x66666667, RZ ;  /* 0x6666666700027827 */ /* 0x000fe400078e02ff */
[----:B------:R-:W3:Y:S03]  /*00d0*/  LDC.64 R4, c[0x0][0x238] ;  /* 0x00008e00ff047b82 */ /* 0x000ee60000000a00 */
[----:B------:R-:W-:-:S04]  /*00e0*/  SHF.R.U32.HI R3, RZ, 0x1f, R2 ;  /* 0x0000001fff037819 */ /* 0x000fc80000011602 */
[----:B------:R-:W-:-:S05]  /*00f0*/  LEA.HI.SX32 R3, R2, R3, 0x1c ;  /* 0x0000000302037211 */ /* 0x000fca00078fe2ff */
[----:B------:R-:W-:Y:S01]  /*0100*/  IMAD R19, R3, -0x28, R0 ;  /* 0xffffffd803137824 */ /* 0x000fe200078e0200 */
[----:B------:R-:W-:-:S03]  /*0110*/  CS2R R2, SRZ ;  /* 0x0000000000027805 */ /* 0x000fc6000001ff00 */
[----:B--2---:R-:W-:-:S05]  /*0120*/  IMAD.WIDE R12, R19, 0x4, R12 ;  /* 0x00000004130c7825 */ /* 0x004fca00078e020c */
[----:B------:R2:W3:Y:S01]  /*0130*/  @!P2 LDG.E.EL R2, desc[UR4][R12.64] ;  /* 0x000000040c02a981 */ /* 0x0004e2000c2e1900 */
[----:B------:R-:W-:Y:S01]  /*0140*/  CS2R R6, SRZ ;  /* 0x0000000000067805 */ /* 0x000fe2000001ff00 */
[----:B----4-:R-:W-:-:S04]  /*0150*/  IMAD.WIDE R8, R0, 0x4, R8 ;  /* 0x0000000400087825 */ /* 0x010fc800078e0208 */
[C---:B-----5:R-:W-:Y:S01]  /*0160*/  IMAD.WIDE R10, R19.reuse, 0x4, R10 ;  /* 0x00000004130a7825 */ /* 0x060fe200078e020a */
[----:B------:R4:W5:Y:S03]  /*0170*/  @!P2 LDG.E R6, desc[UR4][R8.64] ;  /* 0x000000040806a981 */ /* 0x000966000c1e1900 */
[C---:B0-2---:R-:W-:Y:S01]  /*0180*/  IMAD.WIDE R12, R19.reuse, 0x4, R14 ;  /* 0x00000004130c7825 */ /* 0x045fe200078e020e */
[----:B------:R0:W5:Y:S03]  /*0190*/  @!P2 LDG.E.EL R3, desc[UR4][R10.64] ;  /* 0x000000040a03a981 */ /* 0x000166000c2e1900 */
[----:B-1----:R-:W-:Y:S01]  /*01a0*/  IMAD.WIDE R14, R19, 0x4, R16 ;  /* 0x00000004130e7825 */ /* 0x002fe200078e0210 */
[----:B------:R-:W-:Y:S01]  /*01b0*/  CS2R R16, SRZ ;  /* 0x0000000000107805 */ /* 0x000fe2000001ff00 */
[----:B------:R-:W2:Y:S01]  /*01c0*/  @!P2 LDG.E.EL R7, desc[UR4][R12.64] ;  /* 0x000000040c07a981 */ /* 0x000ea2000c2e1900 */
[----:B----4-:R-:W1:Y:S01]  /*01d0*/  LDC.64 R8, c[0x0][0x240] ;  /* 0x00009000ff087b82 */ /* 0x010e620000000a00 */
[----:B---3--:R-:W-:-:S03]  /*01e0*/  IMAD.WIDE R4, R0, 0x4, R4 ;  /* 0x0000000400047825 */ /* 0x008fc600078e0204 */
[----:B------:R-:W2:Y:S04]  /*01f0*/  @!P2 LDG.E.EL R16, desc[UR4][R14.64] ;  /* 0x000000040e10a981 */ /* 0x000ea8000c2e1900 */
[----:B------:R-:W3:Y:S01]  /*0200*/  @!P2 LDG.E R17, desc[UR4][R4.64] ;  /* 0x000000040411a981 */ /* 0x000ee2000c1e1900 */
[----:B0-----:R-:W-:Y:S01]  /*0210*/  HFMA2.MMA R11, -RZ, RZ, 1.625, 0 ;  /* 0x3e800000ff0b7435 */ /* 0x001fe200000001ff */
[----:B------:R-:W-:-:S04]  /*0220*/  FADD R2, R2, 0.0010000000474974513054 ;  /* 0x3a83126f02027421 */ /* 0x000fc80000000000 */
[----:B------:R-:W0:Y:S01]  /*0230*/  MUFU.SQRT R10, R2 ;  /* 0x00000002000a7308 */ /* 0x000e220000002000 */
[----:B-----5:R-:W-:Y:S01]  /*0240*/  FADD R3, -R3, R6 ;  /* 0x0000000603037221 */ /* 0x020fe20000000100 */
[C---:B0-----:R-:W-:Y:S02]  /*0250*/  FSETP.GT.AND P0, PT, R10.reuse, 8.50705917302346158658e+37, PT ;  /* 0x7e8000000a00780b */ /* 0x041fe40003f04000 */
[----:B------:R-:W-:Y:S02]  /*0260*/  FSETP.GEU.AND P1, PT, R10, 1.175494350822287508e-38, PT ;  /* 0x008000000a00780b */ /* 0x000fe40003f2e000 */
[----:B------:R-:W-:-:S09]  /*0270*/  FSEL R11, R11, 1, P0 ;  /* 0x3f8000000b0b7808 */ /* 0x000fd20000000000 */
[----:B------:R-:W-:Y:S02]  /*0280*/  @P0 FMUL R10, R10, 0.25 ;  /* 0x3e8000000a0a0820 */ /* 0x000fe40000400000 */
[----:B------:R-:W-:Y:S02]  /*0290*/  @!P1 FMUL R11, R11, 16777216 ;  /* 0x4b8000000b0b9820 */ /* 0x000fe40000400000 */
[----:B------:R-:W-:-:S06]  /*02a0*/  @!P1 FMUL R10, R10, 16777216 ;  /* 0x4b8000000a0a9820 */ /* 0x000fcc0000400000 */
[----:B------:R-:W0:Y:S02]  /*02b0*/  MUFU.RCP R10, R10 ;  /* 0x0000000a000a7308 */ /* 0x000e240000001000 */
[----:B0-----:R-:W-:-:S04]  /*02c0*/  FMUL R2, R10, R11 ;  /* 0x0000000b0a027220 */ /* 0x001fc80000400000 */
[----:B------:R-:W-:-:S04]  /*02d0*/  FMUL R3, R3, R2 ;  /* 0x0000000203037220 */ /* 0x000fc80000400000 */
[----:B--2---:R-:W-:Y:S01]  /*02e0*/  FFMA R16, R3, R7, R16 ;  /* 0x0000000703107223 */ /* 0x004fe20000000010 */
[----:B-1----:R-:W-:-:S04]  /*02f0*/  IMAD.WIDE R2, R0, 0x4, R8 ;  /* 0x0000000400027825 */ /* 0x002fc800078e0208 */
[----:B---3--:R-:W-:Y:S01]  /*0300*/  FADD R17, R16, R17 ;  /* 0x0000001110117221 */ /* 0x008fe20000000000 */
[----:B------:R-:W-:Y:S06]  /*0310*/  @P2 EXIT ;  /* 0x000000000000294d */ /* 0x000fec0003800000 */
[----:B------:R-:W-:Y:S01]  /*0320*/  STG.E desc[UR4][R2.64], R17 ;  /* 0x0000001102007986 */ /* 0x000fe2000c101904 */
[----:B------:R-:W-:Y:S05]  /*0330*/  EXIT ;  /* 0x000000000000794d */ /* 0x000fea0003800000 */
.L_x_0:
[----:B------:R-:W-:-:S00]  /*0340*/  BRA `(.L_x_0) ;  /* 0xfffffffc00fc7947 */ /* 0x000fc0000383ffff */
[----:B------:R-:W-:-:S00]  /*0350*/  NOP ;  /* 0x0000000000007918 */ /* 0x000fc00000000000 */
        /* <DEDUP_REMOVED lines=10> */
.L_x_1:


//--------------------- .nv.global.init           --------------------------
	.section	.nv.global.init,"aw",@progbits
.nv.global.init:
	.type		_$_str,@object
	.size		_$_str,(_$_str_$_2 - _$_str)
_$_str:
        /*0000*/ 	.byte	0x5f, 0x5f, 0x43, 0x55, 0x44, 0x41, 0x5f, 0x46, 0x54, 0x5a, 0x00
	.type		_$_str_$_2,@object
	.size		_$_str_$_2,(.L_1 - _$_str_$_2)
_$_str_$_2:
        /*000b*/ 	.byte	0x5f, 0x5f, 0x43, 0x55, 0x44, 0x41, 0x5f, 0x50, 0x52, 0x45, 0x43, 0x5f, 0x53, 0x51, 0x52, 0x54
        /*001b*/ 	.byte	0x00
.L_1:


//--------------------- .nv.constant0.triton_poi_fused__native_batch_norm_legit_no_training_add_29 --------------------------
	.section	.nv.constant0.triton_poi_fused__native_batch_norm_legit_no_training_add_29,"a",@progbits
	.sectionflags	@""
	.align	4
.nv.constant0.triton_poi_fused__native_batch_norm_legit_no_training_add_29:
	.zero		588
